	.headerflags	@"EF_CUDA_TEXMODE_UNIFIED EF_CUDA_64BIT_ADDRESS EF_CUDA_ACCELERATORS EF_CUDA_SM90 EF_CUDA_VIRTUAL_SM(EF_CUDA_SM90)"
	.elftype	@"ET_EXEC"


//--------------------- .nv.info                  --------------------------
	.section	.nv.info,"",@"SHT_CUDA_INFO"
	.align	4


	//----- nvinfo : EIATTR_REGCOUNT
	.align		4
        /*0000*/ 	.byte	0x04, 0x2f
        /*0002*/ 	.short	(.L_1 - .L_0)
	.align		4
.L_0:
        /*0004*/ 	.word	index@(triton_poi_fused_convolution_div_max_pool2d_with_indices_relu_sub_5)
        /*0008*/ 	.word	0x00000022


	//----- nvinfo : EIATTR_MIN_STACK_SIZE
	.align		4
.L_1:
        /*000c*/ 	.byte	0x04, 0x12
        /*000e*/ 	.short	(.L_3 - .L_2)
	.align		4
.L_2:
        /*0010*/ 	.word	index@(triton_poi_fused_convolution_div_max_pool2d_with_indices_relu_sub_5)
        /*0014*/ 	.word	0x00000000


	//----- nvinfo : EIATTR_FRAME_SIZE
	.align		4
.L_3:
        /*0018*/ 	.byte	0x04, 0x11
        /*001a*/ 	.short	(.L_5 - .L_4)
	.align		4
.L_4:
        /*001c*/ 	.word	index@(triton_poi_fused_convolution_div_max_pool2d_with_indices_relu_sub_5)
        /*0020*/ 	.word	0x00000000


	//----- nvinfo : EIATTR_MIN_STACK_SIZE
	.align		4
.L_5:
        /*0024*/ 	.byte	0x04, 0x12
        /*0026*/ 	.short	(.L_7 - .L_6)
	.align		4
.L_6:
        /*0028*/ 	.word	index@(triton_poi_fused_convolution_div_max_pool2d_with_indices_relu_sub_5)
        /*002c*/ 	.word	0x00000000
.L_7:


//--------------------- .nv.info.triton_poi_fused_convolution_div_max_pool2d_with_indices_relu_sub_5 --------------------------
	.section	.nv.info.triton_poi_fused_convolution_div_max_pool2d_with_indices_relu_sub_5,"",@"SHT_CUDA_INFO"
	.sectionflags	@""
	.align	4


	//----- nvinfo : EIATTR_CUDA_API_VERSION
	.align		4
        /*0000*/ 	.byte	0x04, 0x37
        /*0002*/ 	.short	(.L_9 - .L_8)
.L_8:
        /*0004*/ 	.word	0x0000007c


	//----- nvinfo : EIATTR_KPARAM_INFO
	.align		4
.L_9:
        /*0008*/ 	.byte	0x04, 0x17
        /*000a*/ 	.short	(.L_11 - .L_10)
.L_10:
        /*000c*/ 	.word	0x00000000
        /*0010*/ 	.short	0x0002
        /*0012*/ 	.short	0x0010
        /*0014*/ 	.byte	0x00, 0xf0, 0x11, 0x00


	//----- nvinfo : EIATTR_KPARAM_INFO
	.align		4
.L_11:
        /*0018*/ 	.byte	0x04, 0x17
        /*001a*/ 	.short	(.L_13 - .L_12)
.L_12:
        /*001c*/ 	.word	0x00000000
        /*0020*/ 	.short	0x0001
        /*0022*/ 	.short	0x0008
        /*0024*/ 	.byte	0x00, 0xf4, 0x21, 0x00


	//----- nvinfo : EIATTR_KPARAM_INFO
	.align		4
.L_13:
        /*0028*/ 	.byte	0x04, 0x17
        /*002a*/ 	.short	(.L_15 - .L_14)
.L_14:
        /*002c*/ 	.word	0x00000000
        /*0030*/ 	.short	0x0000
        /*0032*/ 	.short	0x0000
        /*0034*/ 	.byte	0x00, 0xf4, 0x21, 0x00


	//----- nvinfo : EIATTR_SPARSE_MMA_MASK
	.align		4
.L_15:
        /*0038*/ 	.byte	0x03, 0x50
        /*003a*/ 	.short	0x0000


	//----- nvinfo : EIATTR_MAXREG_COUNT
	.align		4
        /*003c*/ 	.byte	0x03, 0x1b
        /*003e*/ 	.short	0x00ff


	//----- nvinfo : EIATTR_EXIT_INSTR_OFFSETS
	.align		4
        /*0040*/ 	.byte	0x04, 0x1c
        /*0042*/ 	.short	(.L_17 - .L_16)


	//   ....[0]....
.L_16:
        /*0044*/ 	.word	0x00000860


	//----- nvinfo : EIATTR_REQNTID
	.align		4
.L_17:
        /*0048*/ 	.byte	0x04, 0x10
        /*004a*/ 	.short	(.L_19 - .L_18)
.L_18:
        /*004c*/ 	.word	0x00000080
        /*0050*/ 	.word	0x00000001
        /*0054*/ 	.word	0x00000001


	//----- nvinfo : EIATTR_CBANK_PARAM_SIZE
	.align		4
.L_19:
        /*0058*/ 	.byte	0x03, 0x19
        /*005a*/ 	.short	0x0014


	//----- nvinfo : EIATTR_PARAM_CBANK
	.align		4
        /*005c*/ 	.byte	0x04, 0x0a
        /*005e*/ 	.short	(.L_21 - .L_20)
	.align		4
.L_20:
        /*0060*/ 	.word	index@(.nv.constant0.triton_poi_fused_convolution_div_max_pool2d_with_indices_relu_sub_5)
        /*0064*/ 	.short	0x0210
        /*0066*/ 	.short	0x0014


	//----- nvinfo : EIATTR_SW_WAR
	.align		4
.L_21:
        /*0068*/ 	.byte	0x04, 0x36
        /*006a*/ 	.short	(.L_23 - .L_22)
.L_22:
        /*006c*/ 	.word	0x00000008
.L_23:


//--------------------- .nv.callgraph             --------------------------
	.section	.nv.callgraph,"",@"SHT_CUDA_CALLGRAPH"
	.align	4
	.sectionentsize	8
	.align		4
        /*0000*/ 	.word	0x00000000
	.align		4
        /*0004*/ 	.word	0xffffffff
	.align		4
        /*0008*/ 	.word	0x00000000
	.align		4
        /*000c*/ 	.word	0xfffffffe
	.align		4
        /*0010*/ 	.word	0x00000000
	.align		4
        /*0014*/ 	.word	0xfffffffd
	.align		4
        /*0018*/ 	.word	0x00000000
	.align		4
        /*001c*/ 	.word	0xfffffffc


//--------------------- .text.triton_poi_fused_convolution_div_max_pool2d_with_indices_relu_sub_5 --------------------------
	.section	.text.triton_poi_fused_convolution_div_max_pool2d_with_indices_relu_sub_5,"ax",@progbits
	.align	128
        .global         triton_poi_fused_convolution_div_max_pool2d_with_indices_relu_sub_5
        .type           triton_poi_fused_convolution_div_max_pool2d_with_indices_relu_sub_5,@function
        .size           triton_poi_fused_convolution_div_max_pool2d_with_indices_relu_sub_5,(.L_x_1 - triton_poi_fused_convolution_div_max_pool2d_with_indices_relu_sub_5)
        .other          triton_poi_fused_convolution_div_max_pool2d_with_indices_relu_sub_5,@"STO_CUDA_ENTRY STV_DEFAULT"
triton_poi_fused_convolution_div_max_pool2d_with_indices_relu_sub_5:
.text.triton_poi_fused_convolution_div_max_pool2d_with_indices_relu_sub_5:
[----:B------:R-:W-:Y:S01]  /*0000*/  LDC R1, c[0x0][0x28] ;  /* 0x00000a00ff017b82 */ /* 0x000fe20000000800 */
[----:B------:R-:W1:Y:S01]  /*0010*/  S2R R0, SR_TID.X ;  /* 0x0000000000007919 */ /* 0x000e620000002100 */
[----:B------:R-:W-:Y:S01]  /*0020*/  ULDC.64 UR4, c[0x0][0x208] ;  /* 0x0000820000047ab9 */ /* 0x000fe20000000a00 */
[----:B------:R-:W2:Y:S01]  /*0030*/  S2R R3, SR_CTAID.X ;  /* 0x0000000000037919 */ /* 0x000ea20000002500 */
[----:B-1----:R-:W-:Y:S01]  /*0040*/  IMAD.SHL.U32 R0, R0, 0x4, RZ ;  /* 0x0000000400007824 */ /* 0x002fe200078e00ff */
[----:B--2---:R-:W-:-:S04]  /*0050*/  SHF.R.S32.HI R5, RZ, 0x15, R3 ;  /* 0x00000015ff057819 */ /* 0x004fc80000011403 */
[----:B------:R-:W-:Y:S02]  /*0060*/  LOP3.LUT R0, R0, 0x1fc, RZ, 0xc0, !PT ;  /* 0x000001fc00007812 */ /* 0x000fe400078ec0ff */
[----:B------:R-:W-:-:S03]  /*0070*/  SGXT R5, R5, 0x1 ;  /* 0x000000010505781a */ /* 0x000fc60000000200 */
[----:B------:R-:W-:-:S05]  /*0080*/  IMAD R0, R3, 0x400, R0 ;  /* 0x0000040003007824 */ /* 0x000fca00078e0200 */
[----:B------:R-:W-:Y:S02]  /*0090*/  SHF.R.S32.HI R3, RZ, 0x1f, R0 ;  /* 0x0000001fff037819 */ /* 0x000fe40000011400 */
[-C--:B------:R-:W-:Y:S02]  /*00a0*/  LEA.HI R7, R5, R0.reuse, RZ, 0xe ;  /* 0x0000000005077211 */ /* 0x080fe400078f70ff */
[----:B------:R-:W-:Y:S02]  /*00b0*/  LEA.HI R4, R3, R0, RZ, 0x6 ;  /* 0x0000000003047211 */ /* 0x000fe400078f30ff */
[----:B------:R-:W1:Y:S01]  /*00c0*/  LDC.64 R2, c[0x0][0x210] ;  /* 0x00008400ff027b82 */ /* 0x000e620000000a00 */
[----:B------:R-:W-:Y:S01]  /*00d0*/  IMAD.SHL.U32 R8, R7, 0x4, RZ ;  /* 0x0000000407087824 */ /* 0x000fe200078e00ff */
[--C-:B------:R-:W-:Y:S02]  /*00e0*/  SHF.R.S32.HI R6, RZ, 0x6, R4.reuse ;  /* 0x00000006ff067819 */ /* 0x100fe40000011404 */
[----:B------:R-:W-:-:S02]  /*00f0*/  SHF.R.S32.HI R9, RZ, 0x1f, R4 ;  /* 0x0000001fff097819 */ /* 0x000fc40000011404 */
[----:B------:R-:W-:Y:S02]  /*0100*/  LOP3.LUT R7, R4, 0xffffffc0, RZ, 0xc0, !PT ;  /* 0xffffffc004077812 */ /* 0x000fe400078ec0ff */
[----:B------:R-:W-:Y:S02]  /*0110*/  LEA.HI R9, R9, R6, RZ, 0x8 ;  /* 0x0000000609097211 */ /* 0x000fe400078f40ff */
[----:B------:R-:W-:Y:S01]  /*0120*/  LOP3.LUT R11, R8, 0xffff0000, RZ, 0xc0, !PT ;  /* 0xffff0000080b7812 */ /* 0x000fe200078ec0ff */
[----:B------:R-:W-:Y:S01]  /*0130*/  IMAD.IADD R4, R0, 0x1, -R7 ;  /* 0x0000000100047824 */ /* 0x000fe200078e0a07 */
[----:B------:R-:W-:-:S03]  /*0140*/  LOP3.LUT R9, R9, 0x1ffff00, RZ, 0xc0, !PT ;  /* 0x01ffff0009097812 */ /* 0x000fc600078ec0ff */
[----:B------:R-:W-:Y:S02]  /*0150*/  IMAD.IADD R8, R4, 0x1, R11 ;  /* 0x0000000104087824 */ /* 0x000fe400078e020b */
[----:B------:R-:W-:-:S04]  /*0160*/  IMAD.IADD R7, R6, 0x1, -R9 ;  /* 0x0000000106077824 */ /* 0x000fc800078e0a09 */
[----:B------:R-:W-:-:S04]  /*0170*/  IMAD R7, R7, 0x80, R8 ;  /* 0x0000008007077824 */ /* 0x000fc800078e0208 */
[C---:B------:R-:W-:Y:S02]  /*0180*/  VIADD R13, R7.reuse, 0x40 ;  /* 0x00000040070d7836 */ /* 0x040fe40000000000 */
[----:B-1----:R-:W-:-:S04]  /*0190*/  IMAD.WIDE R20, R7, 0x4, R2 ;  /* 0x0000000407147825 */ /* 0x002fc800078e0202 */
[----:B------:R-:W-:Y:S02]  /*01a0*/  IMAD.WIDE R12, R13, 0x4, R2 ;  /* 0x000000040d0c7825 */ /* 0x000fe400078e0202 */
[----:B------:R-:W2:Y:S04]  /*01b0*/  LDG.E.128 R20, desc[UR4][R20.64] ;  /* 0x0000000414147981 */ /* 0x000ea8000c1e1d00 */
[----:B------:R-:W2:Y:S01]  /*01c0*/  LDG.E.128 R12, desc[UR4][R12.64] ;  /* 0x000000040c0c7981 */ /* 0x000ea2000c1e1d00 */
[----:B------:R-:W-:-:S04]  /*01d0*/  VIADD R9, R7, 0x8000 ;  /* 0x0000800007097836 */ /* 0x000fc80000000000 */
[----:B------:R-:W-:-:S04]  /*01e0*/  IMAD.WIDE R8, R9, 0x4, R2 ;  /* 0x0000000409087825 */ /* 0x000fc800078e0202 */
[----:B------:R-:W-:Y:S02]  /*01f0*/  VIADD R6, R0, 0x200 ;  /* 0x0000020000067836 */ /* 0x000fe40000000000 */
[----:B------:R-:W3:Y:S01]  /*0200*/  LDG.E.128 R8, desc[UR4][R8.64] ;  /* 0x0000000408087981 */ /* 0x000ee2000c1e1d00 */
[----:B------:R-:W-:Y:S02]  /*0210*/  VIADD R7, R7, 0x8040 ;  /* 0x0000804007077836 */ /* 0x000fe40000000000 */
[CC--:B------:R-:W-:Y:S02]  /*0220*/  LEA.HI R16, R5.reuse, R6.reuse, RZ, 0x6 ;  /* 0x0000000605107211 */ /* 0x0c0fe400078f30ff */
[----:B------:R-:W-:Y:S02]  /*0230*/  LEA.HI R6, R5, R6, RZ, 0xe ;  /* 0x0000000605067211 */ /* 0x000fe400078f70ff */
[--C-:B------:R-:W-:Y:S02]  /*0240*/  SHF.R.S32.HI R5, RZ, 0x6, R16.reuse ;  /* 0x00000006ff057819 */ /* 0x100fe40000011410 */
[----:B------:R-:W-:Y:S01]  /*0250*/  SHF.R.S32.HI R16, RZ, 0x1f, R16 ;  /* 0x0000001fff107819 */ /* 0x000fe20000011410 */
[----:B------:R-:W-:-:S03]  /*0260*/  IMAD.SHL.U32 R6, R6, 0x4, RZ ;  /* 0x0000000406067824 */ /* 0x000fc600078e00ff */
[----:B------:R-:W-:Y:S02]  /*0270*/  LEA.HI R16, R16, R5, RZ, 0x8 ;  /* 0x0000000510107211 */ /* 0x000fe400078f40ff */
[----:B------:R-:W-:Y:S02]  /*0280*/  LOP3.LUT R17, R6, 0xffff0000, RZ, 0xc0, !PT ;  /* 0xffff000006117812 */ /* 0x000fe400078ec0ff */
[----:B------:R-:W-:-:S03]  /*0290*/  LOP3.LUT R16, R16, 0x1ffff00, RZ, 0xc0, !PT ;  /* 0x01ffff0010107812 */ /* 0x000fc600078ec0ff */
[----:B------:R-:W-:Y:S02]  /*02a0*/  IMAD.IADD R17, R4, 0x1, R17 ;  /* 0x0000000104117824 */ /* 0x000fe400078e0211 */
[----:B------:R-:W-:Y:S02]  /*02b0*/  IMAD.IADD R16, R5, 0x1, -R16 ;  /* 0x0000000105107824 */ /* 0x000fe400078e0a10 */
[----:B------:R-:W-:-:S04]  /*02c0*/  IMAD.WIDE R4, R7, 0x4, R2 ;  /* 0x0000000407047825 */ /* 0x000fc800078e0202 */
[----:B------:R-:W-:Y:S02]  /*02d0*/  IMAD R25, R16, 0x80, R17 ;  /* 0x0000008010197824 */ /* 0x000fe400078e0211 */
[----:B------:R-:W4:Y:S02]  /*02e0*/  LDG.E.128 R4, desc[UR4][R4.64] ;  /* 0x0000000404047981 */ /* 0x000f24000c1e1d00 */
[C---:B------:R-:W-:Y:S02]  /*02f0*/  VIADD R17, R25.reuse, 0x40 ;  /* 0x0000004019117836 */ /* 0x040fe40000000000 */
[----:B------:R-:W-:-:S04]  /*0300*/  IMAD.WIDE R28, R25, 0x4, R2 ;  /* 0x00000004191c7825 */ /* 0x000fc800078e0202 */
[----:B------:R-:W-:Y:S02]  /*0310*/  IMAD.WIDE R16, R17, 0x4, R2 ;  /* 0x0000000411107825 */ /* 0x000fe400078e0202 */
[----:B------:R-:W5:Y:S04]  /*0320*/  LDG.E.128 R28, desc[UR4][R28.64] ;  /* 0x000000041c1c7981 */ /* 0x000f68000c1e1d00 */
[----:B------:R-:W5:Y:S01]  /*0330*/  LDG.E.128 R16, desc[UR4][R16.64] ;  /* 0x0000000410107981 */ /* 0x000f62000c1e1d00 */
[C---:B--2---:R-:W-:Y:S02]  /*0340*/  FSETP.GT.AND P0, PT, R12.reuse, R20, PT ;  /* 0x000000140c00720b */ /* 0x044fe40003f04000 */
[----:B------:R-:W-:Y:S02]  /*0350*/  FSETP.GT.AND P1, PT, R13, R21, PT ;  /* 0x000000150d00720b */ /* 0x000fe40003f24000 */
[----:B------:R-:W-:-:S02]  /*0360*/  FSETP.NAN.AND P2, PT, R12, R12, PT ;  /* 0x0000000c0c00720b */ /* 0x000fc40003f48000 */
[----:B------:R-:W-:-:S07]  /*0370*/  FSETP.NAN.AND P3, PT, R13, R13, PT ;  /* 0x0000000d0d00720b */ /* 0x000fce0003f68000 */
[----:B------:R-:W-:Y:S02]  /*0380*/  @!P0 FSEL R12, R12, R20, P2 ;  /* 0x000000140c0c8208 */ /* 0x000fe40001000000 */
[C---:B------:R-:W-:Y:S02]  /*0390*/  FSETP.GT.AND P0, PT, R14.reuse, R22, PT ;  /* 0x000000160e00720b */ /* 0x040fe40003f04000 */
[----:B------:R-:W-:Y:S02]  /*03a0*/  FSETP.GT.AND P2, PT, R15, R23, PT ;  /* 0x000000170f00720b */ /* 0x000fe40003f44000 */
[----:B------:R-:W-:Y:S01]  /*03b0*/  @!P1 FSEL R13, R13, R21, P3 ;  /* 0x000000150d0d9208 */ /* 0x000fe20001800000 */
[----:B------:R-:W-:Y:S01]  /*03c0*/  VIADD R21, R25, 0x8000 ;  /* 0x0000800019157836 */ /* 0x000fe20000000000 */
[----:B------:R-:W-:Y:S02]  /*03d0*/  FSETP.NAN.AND P1, PT, R14, R14, PT ;  /* 0x0000000e0e00720b */ /* 0x000fe40003f28000 */
[----:B------:R-:W-:Y:S01]  /*03e0*/  FSETP.NAN.AND P3, PT, R15, R15, PT ;  /* 0x0000000f0f00720b */ /* 0x000fe20003f68000 */
[----:B------:R-:W-:-:S04]  /*03f0*/  IMAD.WIDE R20, R21, 0x4, R2 ;  /* 0x0000000415147825 */ /* 0x000fc800078e0202 */
[----:B------:R-:W-:Y:S02]  /*0400*/  @!P0 FSEL R14, R14, R22, P1 ;  /* 0x000000160e0e8208 */ /* 0x000fe40000800000 */
[----:B------:R-:W-:Y:S02]  /*0410*/  @!P2 FSEL R15, R15, R23, P3 ;  /* 0x000000170f0fa208 */ /* 0x000fe40001800000 */
[----:B------:R-:W2:Y:S01]  /*0420*/  LDG.E.128 R20, desc[UR4][R20.64] ;  /* 0x0000000414147981 */ /* 0x000ea2000c1e1d00 */
[----:B------:R-:W-:-:S04]  /*0430*/  VIADD R25, R25, 0x8040 ;  /* 0x0000804019197836 */ /* 0x000fc80000000000 */
[----:B------:R-:W-:-:S05]  /*0440*/  IMAD.WIDE R2, R25, 0x4, R2 ;  /* 0x0000000419027825 */ /* 0x000fca00078e0202 */
[----:B------:R1:W2:Y:S01]  /*0450*/  LDG.E.128 R24, desc[UR4][R2.64] ;  /* 0x0000000402187981 */ /* 0x0002a2000c1e1d00 */
[-C--:B---3--:R-:W-:Y:S02]  /*0460*/  FSETP.NAN.AND P4, PT, R8, R8.reuse, PT ;  /* 0x000000080800720b */ /* 0x088fe40003f88000 */
[----:B------:R-:W-:Y:S02]  /*0470*/  FSETP.GEU.AND P0, PT, R12, R8, PT ;  /* 0x000000080c00720b */ /* 0x000fe40003f0e000 */
[-C--:B------:R-:W-:Y:S02]  /*0480*/  FSETP.NAN.AND P1, PT, R10, R10.reuse, PT ;  /* 0x0000000a0a00720b */ /* 0x080fe40003f28000 */
[----:B------:R-:W-:Y:S02]  /*0490*/  FSETP.GEU.AND P2, PT, R13, R9, PT ;  /* 0x000000090d00720b */ /* 0x000fe40003f4e000 */
[----:B------:R-:W-:Y:S01]  /*04a0*/  FSETP.GEU.AND P3, PT, R14, R10, PT ;  /* 0x0000000a0e00720b */ /* 0x000fe20003f6e000 */
[----:B-1----:R-:W1:Y:S04]  /*04b0*/  LDC.64 R2, c[0x0][0x218] ;  /* 0x00008600ff027b82 */ /* 0x002e680000000a00 */
[----:B------:R-:W-:-:S02]  /*04c0*/  @!P4 FSEL R8, R8, R12, !P0 ;  /* 0x0000000c0808c208 */ /* 0x000fc40004000000 */
[----:B------:R-:W-:Y:S02]  /*04d0*/  FSETP.NAN.AND P0, PT, R9, R9, PT ;  /* 0x000000090900720b */ /* 0x000fe40003f08000 */
[----:B------:R-:W-:Y:S02]  /*04e0*/  @!P1 FSEL R10, R10, R14, !P3 ;  /* 0x0000000e0a0a9208 */ /* 0x000fe40005800000 */
[----:B----4-:R-:W-:-:S09]  /*04f0*/  FSETP.NAN.AND P3, PT, R4, R4, PT ;  /* 0x000000040400720b */ /* 0x010fd20003f68000 */
[----:B------:R-:W-:Y:S02]  /*0500*/  @!P0 FSEL R9, R9, R13, !P2 ;  /* 0x0000000d09098208 */ /* 0x000fe40005000000 */
[----:B------:R-:W-:Y:S02]  /*0510*/  FSETP.NAN.AND P2, PT, R11, R11, PT ;  /* 0x0000000b0b00720b */ /* 0x000fe40003f48000 */
[----:B------:R-:W-:Y:S02]  /*0520*/  FSETP.NAN.AND P0, PT, R5, R5, PT ;  /* 0x000000050500720b */ /* 0x000fe40003f08000 */
[----:B------:R-:W-:Y:S02]  /*0530*/  FSETP.NAN.AND P1, PT, R6, R6, PT ;  /* 0x000000060600720b */ /* 0x000fe40003f28000 */
[----:B------:R-:W-:Y:S02]  /*0540*/  FSETP.GEU.AND P4, PT, R15, R11, PT ;  /* 0x0000000b0f00720b */ /* 0x000fe40003f8e000 */
[----:B------:R-:W-:-:S05]  /*0550*/  FSETP.GEU.AND P5, PT, R8, R4, PT ;  /* 0x000000040800720b */ /* 0x000fca0003fae000 */
[----:B------:R-:W-:Y:S02]  /*0560*/  @!P2 FSEL R11, R11, R15, !P4 ;  /* 0x0000000f0b0ba208 */ /* 0x000fe40006000000 */
[----:B------:R-:W-:Y:S02]  /*0570*/  FSETP.NAN.AND P2, PT, R7, R7, PT ;  /* 0x000000070700720b */ /* 0x000fe40003f48000 */
[----:B------:R-:W-:Y:S02]  /*0580*/  @!P3 SEL R4, R4, R8, !P5 ;  /* 0x000000080404b207 */ /* 0x000fe40006800000 */
[----:B-----5:R-:W-:Y:S02]  /*0590*/  FSETP.GT.AND P3, PT, R16, R28, PT ;  /* 0x0000001c1000720b */ /* 0x020fe40003f64000 */
[----:B------:R-:W-:Y:S02]  /*05a0*/  FSETP.GEU.AND P4, PT, R9, R5, PT ;  /* 0x000000050900720b */ /* 0x000fe40003f8e000 */
[----:B------:R-:W-:-:S02]  /*05b0*/  FSETP.GEU.AND P5, PT, R10, R6, PT ;  /* 0x000000060a00720b */ /* 0x000fc40003fae000 */
[----:B------:R-:W-:Y:S02]  /*05c0*/  @!P0 SEL R5, R5, R9, !P4 ;  /* 0x0000000905058207 */ /* 0x000fe40006000000 */
[----:B------:R-:W-:Y:S02]  /*05d0*/  @!P1 SEL R6, R6, R10, !P5 ;  /* 0x0000000a06069207 */ /* 0x000fe40006800000 */
[----:B------:R-:W-:Y:S02]  /*05e0*/  FSETP.GT.AND P1, PT, R17, R29, PT ;  /* 0x0000001d1100720b */ /* 0x000fe40003f24000 */
[----:B------:R-:W-:Y:S02]  /*05f0*/  FSETP.GT.AND P0, PT, R18, R30, PT ;  /* 0x0000001e1200720b */ /* 0x000fe40003f04000 */
[----:B------:R-:W-:Y:S02]  /*0600*/  FSETP.GEU.AND P5, PT, R11, R7, PT ;  /* 0x000000070b00720b */ /* 0x000fe40003fae000 */
[----:B------:R-:W-:-:S02]  /*0610*/  FSETP.NAN.AND P4, PT, R16, R16, PT ;  /* 0x000000101000720b */ /* 0x000fc40003f88000 */
[----:B------:R-:W-:Y:S02]  /*0620*/  @!P2 SEL R7, R7, R11, !P5 ;  /* 0x0000000b0707a207 */ /* 0x000fe40006800000 */
[----:B------:R-:W-:Y:S02]  /*0630*/  @!P3 FSEL R16, R16, R28, P4 ;  /* 0x0000001c1010b208 */ /* 0x000fe40002000000 */
[----:B------:R-:W-:Y:S02]  /*0640*/  FSETP.NAN.AND P4, PT, R17, R17, PT ;  /* 0x000000111100720b */ /* 0x000fe40003f88000 */
[----:B------:R-:W-:Y:S02]  /*0650*/  FSETP.GT.AND P3, PT, R19, R31, PT ;  /* 0x0000001f1300720b */ /* 0x000fe40003f64000 */
[----:B------:R-:W-:Y:S02]  /*0660*/  FSETP.NAN.AND P5, PT, R18, R18, PT ;  /* 0x000000121200720b */ /* 0x000fe40003fa8000 */
[----:B------:R-:W-:-:S02]  /*0670*/  @!P1 FSEL R17, R17, R29, P4 ;  /* 0x0000001d11119208 */ /* 0x000fc40002000000 */
[----:B------:R-:W-:Y:S02]  /*0680*/  @!P0 FSEL R18, R18, R30, P5 ;  /* 0x0000001e12128208 */ /* 0x000fe40002800000 */
[----:B------:R-:W-:-:S05]  /*0690*/  FSETP.NAN.AND P4, PT, R19, R19, PT ;  /* 0x000000131300720b */ /* 0x000fca0003f88000 */
[----:B------:R-:W-:Y:S01]  /*06a0*/  @!P3 FSEL R19, R19, R31, P4 ;  /* 0x0000001f1313b208 */ /* 0x000fe20002000000 */
[----:B-1----:R-:W-:-:S05]  /*06b0*/  IMAD.WIDE R2, R0, 0x4, R2 ;  /* 0x0000000400027825 */ /* 0x002fca00078e0202 */
[----:B------:R-:W-:Y:S01]  /*06c0*/  STG.E.128 desc[UR4][R2.64], R4 ;  /* 0x0000000402007986 */ /* 0x000fe2000c101d04 */
[----:B--2---:R-:W-:Y:S02]  /*06d0*/  FSETP.NAN.AND P2, PT, R20, R20, PT ;  /* 0x000000141400720b */ /* 0x004fe40003f48000 */
[-C--:B------:R-:W-:Y:S02]  /*06e0*/  FSETP.NAN.AND P0, PT, R21, R21.reuse, PT ;  /* 0x000000151500720b */ /* 0x080fe40003f08000 */
[----:B------:R-:W-:Y:S02]  /*06f0*/  FSETP.NAN.AND P1, PT, R22, R22, PT ;  /* 0x000000161600720b */ /* 0x000fe40003f28000 */
[----:B------:R-:W-:Y:S02]  /*0700*/  FSETP.GEU.AND P5, PT, R16, R20, PT ;  /* 0x000000141000720b */ /* 0x000fe40003fae000 */
[----:B------:R-:W-:-:S05]  /*0710*/  FSETP.GEU.AND P4, PT, R17, R21, PT ;  /* 0x000000151100720b */ /* 0x000fca0003f8e000 */
[----:B------:R-:W-:Y:S02]  /*0720*/  @!P2 FSEL R20, R20, R16, !P5 ;  /* 0x000000101414a208 */ /* 0x000fe40006800000 */
[----:B------:R-:W-:Y:S02]  /*0730*/  FSETP.NAN.AND P2, PT, R23, R23, PT ;  /* 0x000000171700720b */ /* 0x000fe40003f48000 */
[----:B------:R-:W-:Y:S02]  /*0740*/  FSETP.NAN.AND P3, PT, R24, R24, PT ;  /* 0x000000181800720b */ /* 0x000fe40003f68000 */
[----:B------:R-:W-:Y:S02]  /*0750*/  FSETP.GEU.AND P5, PT, R18, R22, PT ;  /* 0x000000161200720b */ /* 0x000fe40003fae000 */
[----:B------:R-:W-:Y:S02]  /*0760*/  @!P0 FSEL R21, R21, R17, !P4 ;  /* 0x0000001115158208 */ /* 0x000fe40006000000 */
[----:B------:R-:W-:-:S02]  /*0770*/  @!P1 FSEL R22, R22, R18, !P5 ;  /* 0x0000001216169208 */ /* 0x000fc40006800000 */
[----:B------:R-:W-:Y:S02]  /*0780*/  FSETP.NAN.AND P0, PT, R25, R25, PT ;  /* 0x000000191900720b */ /* 0x000fe40003f08000 */
[----:B------:R-:W-:Y:S02]  /*0790*/  FSETP.NAN.AND P4, PT, R26, R26, PT ;  /* 0x0000001a1a00720b */ /* 0x000fe40003f88000 */
[----:B------:R-:W-:Y:S02]  /*07a0*/  FSETP.NAN.AND P1, PT, R27, R27, PT ;  /* 0x0000001b1b00720b */ /* 0x000fe40003f28000 */
[----:B------:R-:W-:Y:S02]  /*07b0*/  FSETP.GEU.AND P5, PT, R19, R23, PT ;  /* 0x000000171300720b */ /* 0x000fe40003fae000 */
[----:B------:R-:W-:Y:S02]  /*07c0*/  FSETP.GEU.AND P6, PT, R20, R24, PT ;  /* 0x000000181400720b */ /* 0x000fe40003fce000 */
[----:B------:R-:W-:-:S02]  /*07d0*/  @!P2 FSEL R23, R23, R19, !P5 ;  /* 0x000000131717a208 */ /* 0x000fc40006800000 */
[----:B------:R-:W-:Y:S02]  /*07e0*/  @!P3 SEL R24, R24, R20, !P6 ;  /* 0x000000141818b207 */ /* 0x000fe40007000000 */
[----:B------:R-:W-:Y:S02]  /*07f0*/  FSETP.GEU.AND P2, PT, R21, R25, PT ;  /* 0x000000191500720b */ /* 0x000fe40003f4e000 */
[----:B------:R-:W-:Y:S02]  /*0800*/  FSETP.GEU.AND P3, PT, R22, R26, PT ;  /* 0x0000001a1600720b */ /* 0x000fe40003f6e000 */
[----:B------:R-:W-:Y:S02]  /*0810*/  FSETP.GEU.AND P5, PT, R23, R27, PT ;  /* 0x0000001b1700720b */ /* 0x000fe40003fae000 */
[----:B------:R-:W-:Y:S02]  /*0820*/  @!P0 SEL R25, R25, R21, !P2 ;  /* 0x0000001519198207 */ /* 0x000fe40005000000 */
[----:B------:R-:W-:-:S02]  /*0830*/  @!P4 SEL R26, R26, R22, !P3 ;  /* 0x000000161a1ac207 */ /* 0x000fc40005800000 */
[----:B------:R-:W-:-:S05]  /*0840*/  @!P1 SEL R27, R27, R23, !P5 ;  /* 0x000000171b1b9207 */ /* 0x000fca0006800000 */
[----:B------:R-:W-:Y:S01]  /*0850*/  STG.E.128 desc[UR4][R2.64+0x800], R24 ;  /* 0x0008001802007986 */ /* 0x000fe2000c101d04 */
[----:B------:R-:W-:Y:S05]  /*0860*/  EXIT ;  /* 0x000000000000794d */ /* 0x000fea0003800000 */
.L_x_0:
[----:B------:R-:W-:-:S00]  /*0870*/  BRA `(.L_x_0) ;  /* 0xfffffffc00fc7947 */ /* 0x000fc0000383ffff */
[----:B------:R-:W-:-:S00]  /*0880*/  NOP ;  /* 0x0000000000007918 */ /* 0x000fc00000000000 */
[----:B------:R-:W-:-:S00]  /*0890*/  NOP ;  /* 0x0000000000007918 */ /* 0x000fc00000000000 */
[----:B------:R-:W-:-:S00]  /*08a0*/  NOP ;  /* 0x0000000000007918 */ /* 0x000fc00000000000 */
[----:B------:R-:W-:-:S00]  /*08b0*/  NOP ;  /* 0x0000000000007918 */ /* 0x000fc00000000000 */
[----:B------:R-:W-:-:S00]  /*08c0*/  NOP ;  /* 0x0000000000007918 */ /* 0x000fc00000000000 */
[----:B------:R-:W-:-:S00]  /*08d0*/  NOP ;  /* 0x0000000000007918 */ /* 0x000fc00000000000 */
[----:B------:R-:W-:-:S00]  /*08e0*/  NOP ;  /* 0x0000000000007918 */ /* 0x000fc00000000000 */
[----:B------:R-:W-:-:S00]  /*08f0*/  NOP ;  /* 0x0000000000007918 */ /* 0x000fc00000000000 */
.L_x_1:


//--------------------- .nv.constant0.triton_poi_fused_convolution_div_max_pool2d_with_indices_relu_sub_5 --------------------------
	.section	.nv.constant0.triton_poi_fused_convolution_div_max_pool2d_with_indices_relu_sub_5,"a",@progbits
	.sectionflags	@""
	.align	4
.nv.constant0.triton_poi_fused_convolution_div_max_pool2d_with_indices_relu_sub_5:
	.zero		548
